//
// Generated by NVIDIA NVVM Compiler
//
// Compiler Build ID: CL-36424714
// Cuda compilation tools, release 13.0, V13.0.88
// Based on NVVM 20.0.0
//

.version 9.0
.target sm_100
.address_size 64

	// .globl	_Z15copy_int_columnPKlPli

.visible .entry _Z15copy_int_columnPKlPli(
	.param .u64 .ptr .align 1 _Z15copy_int_columnPKlPli_param_0,
	.param .u64 .ptr .align 1 _Z15copy_int_columnPKlPli_param_1,
	.param .u32 _Z15copy_int_columnPKlPli_param_2
)
{
	.reg .pred 	%p<2>;
	.reg .b32 	%r<6>;
	.reg .b64 	%rd<9>;

	ld.param.u64 	%rd1, [_Z15copy_int_columnPKlPli_param_0];
	ld.param.u64 	%rd2, [_Z15copy_int_columnPKlPli_param_1];
	ld.param.u32 	%r2, [_Z15copy_int_columnPKlPli_param_2];
	mov.u32 	%r3, %ctaid.x;
	mov.u32 	%r4, %ntid.x;
	mov.u32 	%r5, %tid.x;
	mad.lo.s32 	%r1, %r3, %r4, %r5;
	setp.ge.s32 	%p1, %r1, %r2;
	@%p1 bra 	$L__BB0_2;
	cvta.to.global.u64 	%rd3, %rd1;
	cvta.to.global.u64 	%rd4, %rd2;
	mul.wide.s32 	%rd5, %r1, 8;
	add.s64 	%rd6, %rd3, %rd5;
	ld.global.u64 	%rd7, [%rd6];
	add.s64 	%rd8, %rd4, %rd5;
	st.global.u64 	[%rd8], %rd7;
$L__BB0_2:
	ret;

}
	// .globl	_Z18copy_double_columnPKdPdi
.visible .entry _Z18copy_double_columnPKdPdi(
	.param .u64 .ptr .align 1 _Z18copy_double_columnPKdPdi_param_0,
	.param .u64 .ptr .align 1 _Z18copy_double_columnPKdPdi_param_1,
	.param .u32 _Z18copy_double_columnPKdPdi_param_2
)
{
	.reg .pred 	%p<2>;
	.reg .b32 	%r<6>;
	.reg .b64 	%rd<8>;
	.reg .b64 	%fd<2>;

	ld.param.u64 	%rd1, [_Z18copy_double_columnPKdPdi_param_0];
	ld.param.u64 	%rd2, [_Z18copy_double_columnPKdPdi_param_1];
	ld.param.u32 	%r2, [_Z18copy_double_columnPKdPdi_param_2];
	mov.u32 	%r3, %ctaid.x;
	mov.u32 	%r4, %ntid.x;
	mov.u32 	%r5, %tid.x;
	mad.lo.s32 	%r1, %r3, %r4, %r5;
	setp.ge.s32 	%p1, %r1, %r2;
	@%p1 bra 	$L__BB1_2;
	cvta.to.global.u64 	%rd3, %rd1;
	cvta.to.global.u64 	%rd4, %rd2;
	mul.wide.s32 	%rd5, %r1, 8;
	add.s64 	%rd6, %rd3, %rd5;
	ld.global.f64 	%fd1, [%rd6];
	add.s64 	%rd7, %rd4, %rd5;
	st.global.f64 	[%rd7], %fd1;
$L__BB1_2:
	ret;

}


// ===== COMPILED SASS (sm_100) =====

	.target	sm_100

	.elftype	@"ET_EXEC"


//--------------------- .note.nv.tkinfo           --------------------------
	.section	.note.nv.tkinfo,"",@"SHT_NOTE"
	.sectionflags	@"SHF_NOTE_NV_TKINFO"
	.tkinfo
        /*0018*/ 	.word	0x00000002
        /*0030*/ 	.string	""
        /*0030*/ 	.string	"ptxas"
        /*0030*/ 	.string	"Cuda compilation tools, release 13.0, V13.0.88"
        /*0030*/ 	.string	"Build cuda_13.0.r13.0/compiler.36424714_0"
        /*0030*/ 	.string	"-arch sm_100 -m 64 "



//--------------------- .note.nv.cuinfo           --------------------------
	.section	.note.nv.cuinfo,"",@"SHT_NOTE"
	.sectionflags	@"SHF_NOTE_NV_CUINFO"
        /*0018*/ 	.short	0x0002
        /*001a*/ 	.short	0x0064
        /*001c*/ 	.short	0x0082
	.zero		2


//--------------------- .nv.info                  --------------------------
	.section	.nv.info,"",@"SHT_CUDA_INFO"
	.align	4


	//----- nvinfo : EIATTR_REGCOUNT
	.align		4
        /*0000*/ 	.byte	0x04, 0x2f
        /*0002*/ 	.short	(.L_1 - .L_0)
	.align		4
.L_0:
        /*0004*/ 	.word	index@(_Z15copy_int_columnPKlPli)
        /*0008*/ 	.word	0x0000000a


	//----- nvinfo : EIATTR_FRAME_SIZE
	.align		4
.L_1:
        /*000c*/ 	.byte	0x04, 0x11
        /*000e*/ 	.short	(.L_3 - .L_2)
	.align		4
.L_2:
        /*0010*/ 	.word	index@(_Z15copy_int_columnPKlPli)
        /*0014*/ 	.word	0x00000000


	//----- nvinfo : EIATTR_REGCOUNT
	.align		4
.L_3:
        /*0018*/ 	.byte	0x04, 0x2f
        /*001a*/ 	.short	(.L_5 - .L_4)
	.align		4
.L_4:
        /*001c*/ 	.word	index@(_Z18copy_double_columnPKdPdi)
        /*0020*/ 	.word	0x0000000a


	//----- nvinfo : EIATTR_FRAME_SIZE
	.align		4
.L_5:
        /*0024*/ 	.byte	0x04, 0x11
        /*0026*/ 	.short	(.L_7 - .L_6)
	.align		4
.L_6:
        /*0028*/ 	.word	index@(_Z18copy_double_columnPKdPdi)
        /*002c*/ 	.word	0x00000000


	//----- nvinfo : EIATTR_MIN_STACK_SIZE
	.align		4
.L_7:
        /*0030*/ 	.byte	0x04, 0x12
        /*0032*/ 	.short	(.L_9 - .L_8)
	.align		4
.L_8:
        /*0034*/ 	.word	index@(_Z18copy_double_columnPKdPdi)
        /*0038*/ 	.word	0x00000000


	//----- nvinfo : EIATTR_MIN_STACK_SIZE
	.align		4
.L_9:
        /*003c*/ 	.byte	0x04, 0x12
        /*003e*/ 	.short	(.L_11 - .L_10)
	.align		4
.L_10:
        /*0040*/ 	.word	index@(_Z15copy_int_columnPKlPli)
        /*0044*/ 	.word	0x00000000
.L_11:


//--------------------- .nv.compat                --------------------------
	.section	.nv.compat,"",@"SHT_CUDA_COMPAT_INFO"
	.align	4
        /*0000*/ 	.byte	0x02, 0x09, 0x00, 0x00, 0x02, 0x02, 0x01, 0x00, 0x02, 0x05, 0x05, 0x00, 0x03, 0x07, 0x01, 0x01
        /*0010*/ 	.byte	0x02, 0x03, 0x00, 0x00, 0x02, 0x06, 0x01, 0x00, 0x04, 0x0b, 0x08, 0x00, 0x09, 0x00, 0x00, 0x00
        /*0020*/ 	.byte	0x00, 0x00, 0x00, 0x00


//--------------------- .nv.info._Z18copy_double_columnPKdPdi --------------------------
	.section	.nv.info._Z18copy_double_columnPKdPdi,"",@"SHT_CUDA_INFO"
	.sectionflags	@""
	.align	4


	//----- nvinfo : EIATTR_CUDA_API_VERSION
	.align		4
        /*0000*/ 	.byte	0x04, 0x37
        /*0002*/ 	.short	(.L_13 - .L_12)
.L_12:
        /*0004*/ 	.word	0x00000082


	//----- nvinfo : EIATTR_KPARAM_INFO
	.align		4
.L_13:
        /*0008*/ 	.byte	0x04, 0x17
        /*000a*/ 	.short	(.L_15 - .L_14)
.L_14:
        /*000c*/ 	.word	0x00000000
        /*0010*/ 	.short	0x0002
        /*0012*/ 	.short	0x0010
        /*0014*/ 	.byte	0x00, 0xf0, 0x11, 0x00


	//----- nvinfo : EIATTR_KPARAM_INFO
	.align		4
.L_15:
        /*0018*/ 	.byte	0x04, 0x17
        /*001a*/ 	.short	(.L_17 - .L_16)
.L_16:
        /*001c*/ 	.word	0x00000000
        /*0020*/ 	.short	0x0001
        /*0022*/ 	.short	0x0008
        /*0024*/ 	.byte	0x00, 0xf5, 0x21, 0x00


	//----- nvinfo : EIATTR_KPARAM_INFO
	.align		4
.L_17:
        /*0028*/ 	.byte	0x04, 0x17
        /*002a*/ 	.short	(.L_19 - .L_18)
.L_18:
        /*002c*/ 	.word	0x00000000
        /*0030*/ 	.short	0x0000
        /*0032*/ 	.short	0x0000
        /*0034*/ 	.byte	0x00, 0xf5, 0x21, 0x00


	//----- nvinfo : EIATTR_SPARSE_MMA_MASK
	.align		4
.L_19:
        /*0038*/ 	.byte	0x03, 0x50
        /*003a*/ 	.short	0x0000


	//----- nvinfo : EIATTR_MAXREG_COUNT
	.align		4
        /*003c*/ 	.byte	0x03, 0x1b
        /*003e*/ 	.short	0x00ff


	//----- nvinfo : EIATTR_MERCURY_ISA_VERSION
	.align		4
        /*0040*/ 	.byte	0x03, 0x5f
        /*0042*/ 	.short	0x0101


	//----- nvinfo : EIATTR_VRC_CTA_INIT_COUNT
	.align		4
        /*0044*/ 	.byte	0x02, 0x4a
	.zero		1
	.zero		1


	//----- nvinfo : EIATTR_EXIT_INSTR_OFFSETS
	.align		4
        /*0048*/ 	.byte	0x04, 0x1c
        /*004a*/ 	.short	(.L_21 - .L_20)


	//   ....[0]....
.L_20:
        /*004c*/ 	.word	0x00000070


	//   ....[1]....
        /*0050*/ 	.word	0x000000f0


	//----- nvinfo : EIATTR_CBANK_PARAM_SIZE
	.align		4
.L_21:
        /*0054*/ 	.byte	0x03, 0x19
        /*0056*/ 	.short	0x0014


	//----- nvinfo : EIATTR_PARAM_CBANK
	.align		4
        /*0058*/ 	.byte	0x04, 0x0a
        /*005a*/ 	.short	(.L_23 - .L_22)
	.align		4
.L_22:
        /*005c*/ 	.word	index@(.nv.constant0._Z18copy_double_columnPKdPdi)
        /*0060*/ 	.short	0x0380
        /*0062*/ 	.short	0x0014


	//----- nvinfo : EIATTR_SW_WAR
	.align		4
.L_23:
        /*0064*/ 	.byte	0x04, 0x36
        /*0066*/ 	.short	(.L_25 - .L_24)
.L_24:
        /*0068*/ 	.word	0x00000008
.L_25:


//--------------------- .nv.info._Z15copy_int_columnPKlPli --------------------------
	.section	.nv.info._Z15copy_int_columnPKlPli,"",@"SHT_CUDA_INFO"
	.sectionflags	@""
	.align	4


	//----- nvinfo : EIATTR_CUDA_API_VERSION
	.align		4
        /*0000*/ 	.byte	0x04, 0x37
        /*0002*/ 	.short	(.L_27 - .L_26)
.L_26:
        /*0004*/ 	.word	0x00000082


	//----- nvinfo : EIATTR_KPARAM_INFO
	.align		4
.L_27:
        /*0008*/ 	.byte	0x04, 0x17
        /*000a*/ 	.short	(.L_29 - .L_28)
.L_28:
        /*000c*/ 	.word	0x00000000
        /*0010*/ 	.short	0x0002
        /*0012*/ 	.short	0x0010
        /*0014*/ 	.byte	0x00, 0xf0, 0x11, 0x00


	//----- nvinfo : EIATTR_KPARAM_INFO
	.align		4
.L_29:
        /*0018*/ 	.byte	0x04, 0x17
        /*001a*/ 	.short	(.L_31 - .L_30)
.L_30:
        /*001c*/ 	.word	0x00000000
        /*0020*/ 	.short	0x0001
        /*0022*/ 	.short	0x0008
        /*0024*/ 	.byte	0x00, 0xf5, 0x21, 0x00


	//----- nvinfo : EIATTR_KPARAM_INFO
	.align		4
.L_31:
        /*0028*/ 	.byte	0x04, 0x17
        /*002a*/ 	.short	(.L_33 - .L_32)
.L_32:
        /*002c*/ 	.word	0x00000000
        /*0030*/ 	.short	0x0000
        /*0032*/ 	.short	0x0000
        /*0034*/ 	.byte	0x00, 0xf5, 0x21, 0x00


	//----- nvinfo : EIATTR_SPARSE_MMA_MASK
	.align		4
.L_33:
        /*0038*/ 	.byte	0x03, 0x50
        /*003a*/ 	.short	0x0000


	//----- nvinfo : EIATTR_MAXREG_COUNT
	.align		4
        /*003c*/ 	.byte	0x03, 0x1b
        /*003e*/ 	.short	0x00ff


	//----- nvinfo : EIATTR_MERCURY_ISA_VERSION
	.align		4
        /*0040*/ 	.byte	0x03, 0x5f
        /*0042*/ 	.short	0x0101


	//----- nvinfo : EIATTR_VRC_CTA_INIT_COUNT
	.align		4
        /*0044*/ 	.byte	0x02, 0x4a
	.zero		1
	.zero		1


	//----- nvinfo : EIATTR_EXIT_INSTR_OFFSETS
	.align		4
        /*0048*/ 	.byte	0x04, 0x1c
        /*004a*/ 	.short	(.L_35 - .L_34)


	//   ....[0]....
.L_34:
        /*004c*/ 	.word	0x00000070


	//   ....[1]....
        /*0050*/ 	.word	0x000000f0


	//----- nvinfo : EIATTR_CBANK_PARAM_SIZE
	.align		4
.L_35:
        /*0054*/ 	.byte	0x03, 0x19
        /*0056*/ 	.short	0x0014


	//----- nvinfo : EIATTR_PARAM_CBANK
	.align		4
        /*0058*/ 	.byte	0x04, 0x0a
        /*005a*/ 	.short	(.L_37 - .L_36)
	.align		4
.L_36:
        /*005c*/ 	.word	index@(.nv.constant0._Z15copy_int_columnPKlPli)
        /*0060*/ 	.short	0x0380
        /*0062*/ 	.short	0x0014


	//----- nvinfo : EIATTR_SW_WAR
	.align		4
.L_37:
        /*0064*/ 	.byte	0x04, 0x36
        /*0066*/ 	.short	(.L_39 - .L_38)
.L_38:
        /*0068*/ 	.word	0x00000008
.L_39:


//--------------------- .nv.callgraph             --------------------------
	.section	.nv.callgraph,"",@"SHT_CUDA_CALLGRAPH"
	.align	4
	.sectionentsize	8
	.align		4
        /*0000*/ 	.word	0x00000000
	.align		4
        /*0004*/ 	.word	0xffffffff
	.align		4
        /*0008*/ 	.word	0x00000000
	.align		4
        /*000c*/ 	.word	0xfffffffe
	.align		4
        /*0010*/ 	.word	0x00000000
	.align		4
        /*0014*/ 	.word	0xfffffffd
	.align		4
        /*0018*/ 	.word	0x00000000
	.align		4
        /*001c*/ 	.word	0xfffffffc


//--------------------- .text._Z18copy_double_columnPKdPdi --------------------------
	.section	.text._Z18copy_double_columnPKdPdi,"ax",@progbits
	.align	128
        .global         _Z18copy_double_columnPKdPdi
        .type           _Z18copy_double_columnPKdPdi,@function
        .size           _Z18copy_double_columnPKdPdi,(.L_x_2 - _Z18copy_double_columnPKdPdi)
        .other          _Z18copy_double_columnPKdPdi,@"STO_CUDA_ENTRY STV_DEFAULT"
_Z18copy_double_columnPKdPdi:
.text._Z18copy_double_columnPKdPdi:
[----:B------:R-:W-:Y:S01]  /*0000*/  LDC R1, c[0x0][0x37c] ;  /* 0x0000df00ff017b82 */ /* 0x000fe20000000800 */
[----:B------:R-:W0:Y:S07]  /*0010*/  S2R R0, SR_TID.X ;  /* 0x0000000000007919 */ /* 0x000e2e0000002100 */
[----:B------:R-:W0:Y:S01]  /*0020*/  S2UR UR4, SR_CTAID.X ;  /* 0x00000000000479c3 */ /* 0x000e220000002500 */
[----:B------:R-:W1:Y:S07]  /*0030*/  LDCU UR5, c[0x0][0x390] ;  /* 0x00007200ff0577ac */ /* 0x000e6e0008000800 */
[----:B------:R-:W0:Y:S02]  /*0040*/  LDC R7, c[0x0][0x360] ;  /* 0x0000d800ff077b82 */ /* 0x000e240000000800 */
[----:B0-----:R-:W-:-:S05]  /*0050*/  IMAD R7, R7, UR4, R0 ;  /* 0x0000000407077c24 */ /* 0x001fca000f8e0200 */
[----:B-1----:R-:W-:-:S13]  /*0060*/  ISETP.GE.AND P0, PT, R7, UR5, PT ;  /* 0x0000000507007c0c */ /* 0x002fda000bf06270 */
[----:B------:R-:W-:Y:S05]  /*0070*/  @P0 EXIT ;  /* 0x000000000000094d */ /* 0x000fea0003800000 */
[----:B------:R-:W0:Y:S01]  /*0080*/  LDC.64 R2, c[0x0][0x380] ;  /* 0x0000e000ff027b82 */ /* 0x000e220000000a00 */
[----:B------:R-:W1:Y:S07]  /*0090*/  LDCU.64 UR4, c[0x0][0x358] ;  /* 0x00006b00ff0477ac */ /* 0x000e6e0008000a00 */
[----:B------:R-:W2:Y:S01]  /*00a0*/  LDC.64 R4, c[0x0][0x388] ;  /* 0x0000e200ff047b82 */ /* 0x000ea20000000a00 */
[----:B0-----:R-:W-:-:S06]  /*00b0*/  IMAD.WIDE R2, R7, 0x8, R2 ;  /* 0x0000000807027825 */ /* 0x001fcc00078e0202 */
[----:B-1----:R-:W3:Y:S01]  /*00c0*/  LDG.E.64 R2, desc[UR4][R2.64] ;  /* 0x0000000402027981 */ /* 0x002ee2000c1e1b00 */
[----:B--2---:R-:W-:-:S05]  /*00d0*/  IMAD.WIDE R4, R7, 0x8, R4 ;  /* 0x0000000807047825 */ /* 0x004fca00078e0204 */
[----:B---3--:R-:W-:Y:S01]  /*00e0*/  STG.E.64 desc[UR4][R4.64], R2 ;  /* 0x0000000204007986 */ /* 0x008fe2000c101b04 */
[----:B------:R-:W-:Y:S05]  /*00f0*/  EXIT ;  /* 0x000000000000794d */ /* 0x000fea0003800000 */
.L_x_0:
[----:B------:R-:W-:-:S00]  /*0100*/  BRA `(.L_x_0) ;  /* 0xfffffffc00fc7947 */ /* 0x000fc0000383ffff */
[----:B------:R-:W-:-:S00]  /*0110*/  NOP ;  /* 0x0000000000007918 */ /* 0x000fc00000000000 */
        /* <DEDUP_REMOVED lines=14> */
.L_x_2:


//--------------------- .text._Z15copy_int_columnPKlPli --------------------------
	.section	.text._Z15copy_int_columnPKlPli,"ax",@progbits
	.align	128
        .global         _Z15copy_int_columnPKlPli
        .type           _Z15copy_int_columnPKlPli,@function
        .size           _Z15copy_int_columnPKlPli,(.L_x_3 - _Z15copy_int_columnPKlPli)
        .other          _Z15copy_int_columnPKlPli,@"STO_CUDA_ENTRY STV_DEFAULT"
_Z15copy_int_columnPKlPli:
.text._Z15copy_int_columnPKlPli:
        /* <DEDUP_REMOVED lines=16> */
.L_x_1:
        /* <DEDUP_REMOVED lines=16> */
.L_x_3:


//--------------------- .nv.shared.reserved.0     --------------------------
	.section	.nv.shared.reserved.0,"aw",@nobits
	.weak		__nv_reservedSMEM_offset_0_alias
	.size		__nv_reservedSMEM_offset_0_alias, 0, 64
	.other		__nv_reservedSMEM_offset_0_alias,@"STO_CUDA_RESERVED_SHARED STV_DEFAULT"
__nv_reservedSMEM_offset_0_alias:
	.zero		0
	.zero		64


//--------------------- .nv.constant0._Z18copy_double_columnPKdPdi --------------------------
	.section	.nv.constant0._Z18copy_double_columnPKdPdi,"a",@progbits
	.sectionflags	@""
	.align	4
.nv.constant0._Z18copy_double_columnPKdPdi:
	.zero		916


//--------------------- .nv.constant0._Z15copy_int_columnPKlPli --------------------------
	.section	.nv.constant0._Z15copy_int_columnPKlPli,"a",@progbits
	.sectionflags	@""
	.align	4
.nv.constant0._Z15copy_int_columnPKlPli:
	.zero		916


//--------------------- SYMBOLS --------------------------

	.type		.nv.reservedSmem.offset0,@object
	.size		.nv.reservedSmem.offset0,0x4
